//
// Generated by NVIDIA NVVM Compiler
//
// Compiler Build ID: CL-36424714
// Cuda compilation tools, release 13.0, V13.0.88
// Based on NVVM 20.0.0
//

.version 9.0
.target sm_100
.address_size 64

	// .globl	_Z7kernel1PmS_S_

.visible .entry _Z7kernel1PmS_S_(
	.param .u64 .ptr .align 1 _Z7kernel1PmS_S__param_0,
	.param .u64 .ptr .align 1 _Z7kernel1PmS_S__param_1,
	.param .u64 .ptr .align 1 _Z7kernel1PmS_S__param_2
)
{
	.reg .pred 	%p<2>;
	.reg .b32 	%r<9>;
	.reg .b64 	%rd<53>;

	ld.param.u64 	%rd13, [_Z7kernel1PmS_S__param_0];
	ld.param.u64 	%rd14, [_Z7kernel1PmS_S__param_1];
	ld.param.u64 	%rd11, [_Z7kernel1PmS_S__param_2];
	cvta.to.global.u64 	%rd15, %rd14;
	cvta.to.global.u64 	%rd16, %rd13;
	mov.u32 	%r1, %ctaid.x;
	mov.u32 	%r2, %ntid.x;
	mov.u32 	%r3, %tid.x;
	mad.lo.s32 	%r4, %r1, %r2, %r3;
	mov.u32 	%r5, %ctaid.y;
	mov.u32 	%r6, %ntid.y;
	mov.u32 	%r7, %tid.y;
	mad.lo.s32 	%r8, %r5, %r6, %r7;
	cvt.s64.s32 	%rd1, %r4;
	cvt.u64.u32 	%rd2, %r8;
	mul.wide.s32 	%rd17, %r4, 8192;
	add.s64 	%rd18, %rd17, %rd16;
	add.s64 	%rd3, %rd18, 32;
	mul.wide.u32 	%rd19, %r8, 8;
	add.s64 	%rd20, %rd19, %rd15;
	add.s64 	%rd50, %rd20, 32768;
	mov.b64 	%rd51, 0;
	mov.u64 	%rd52, %rd51;
$L__BB0_1:
	add.s64 	%rd21, %rd3, %rd51;
	ld.global.u64 	%rd22, [%rd21+-32];
	ld.global.u64 	%rd23, [%rd50+-32768];
	mad.lo.s64 	%rd24, %rd23, %rd22, %rd52;
	ld.global.u64 	%rd25, [%rd21+-24];
	ld.global.u64 	%rd26, [%rd50+-24576];
	mad.lo.s64 	%rd27, %rd26, %rd25, %rd24;
	ld.global.u64 	%rd28, [%rd21+-16];
	ld.global.u64 	%rd29, [%rd50+-16384];
	mad.lo.s64 	%rd30, %rd29, %rd28, %rd27;
	ld.global.u64 	%rd31, [%rd21+-8];
	ld.global.u64 	%rd32, [%rd50+-8192];
	mad.lo.s64 	%rd33, %rd32, %rd31, %rd30;
	ld.global.u64 	%rd34, [%rd21];
	ld.global.u64 	%rd35, [%rd50];
	mad.lo.s64 	%rd36, %rd35, %rd34, %rd33;
	ld.global.u64 	%rd37, [%rd21+8];
	ld.global.u64 	%rd38, [%rd50+8192];
	mad.lo.s64 	%rd39, %rd38, %rd37, %rd36;
	ld.global.u64 	%rd40, [%rd21+16];
	ld.global.u64 	%rd41, [%rd50+16384];
	mad.lo.s64 	%rd42, %rd41, %rd40, %rd39;
	ld.global.u64 	%rd43, [%rd21+24];
	ld.global.u64 	%rd44, [%rd50+24576];
	mad.lo.s64 	%rd52, %rd44, %rd43, %rd42;
	add.s64 	%rd51, %rd51, 64;
	add.s64 	%rd50, %rd50, 65536;
	setp.ne.s64 	%p1, %rd51, 8192;
	@%p1 bra 	$L__BB0_1;
	cvta.to.global.u64 	%rd45, %rd11;
	shl.b64 	%rd46, %rd1, 10;
	add.s64 	%rd47, %rd46, %rd2;
	shl.b64 	%rd48, %rd47, 3;
	add.s64 	%rd49, %rd45, %rd48;
	st.global.u64 	[%rd49], %rd52;
	ret;

}
	// .globl	_Z7kernel2PmS_S_
.visible .entry _Z7kernel2PmS_S_(
	.param .u64 .ptr .align 1 _Z7kernel2PmS_S__param_0,
	.param .u64 .ptr .align 1 _Z7kernel2PmS_S__param_1,
	.param .u64 .ptr .align 1 _Z7kernel2PmS_S__param_2
)
{
	.reg .pred 	%p<2>;
	.reg .b32 	%r<9>;
	.reg .b64 	%rd<53>;

	ld.param.u64 	%rd13, [_Z7kernel2PmS_S__param_0];
	ld.param.u64 	%rd14, [_Z7kernel2PmS_S__param_1];
	ld.param.u64 	%rd11, [_Z7kernel2PmS_S__param_2];
	cvta.to.global.u64 	%rd15, %rd14;
	cvta.to.global.u64 	%rd16, %rd13;
	mov.u32 	%r1, %ctaid.x;
	mov.u32 	%r2, %ntid.x;
	mov.u32 	%r3, %tid.x;
	mad.lo.s32 	%r4, %r1, %r2, %r3;
	mov.u32 	%r5, %ctaid.y;
	mov.u32 	%r6, %ntid.y;
	mov.u32 	%r7, %tid.y;
	mad.lo.s32 	%r8, %r5, %r6, %r7;
	cvt.s64.s32 	%rd1, %r4;
	cvt.u64.u32 	%rd2, %r8;
	mul.wide.s32 	%rd17, %r4, 8192;
	add.s64 	%rd18, %rd17, %rd16;
	add.s64 	%rd3, %rd18, 32;
	mul.wide.u32 	%rd19, %r8, 8;
	add.s64 	%rd20, %rd19, %rd15;
	add.s64 	%rd50, %rd20, 32768;
	mov.b64 	%rd51, 0;
	mov.u64 	%rd52, %rd51;
$L__BB1_1:
	add.s64 	%rd21, %rd3, %rd51;
	ld.global.u64 	%rd22, [%rd21+-32];
	ld.global.u64 	%rd23, [%rd50+-32768];
	mad.lo.s64 	%rd24, %rd23, %rd22, %rd52;
	ld.global.u64 	%rd25, [%rd21+-24];
	ld.global.u64 	%rd26, [%rd50+-24576];
	mad.lo.s64 	%rd27, %rd26, %rd25, %rd24;
	ld.global.u64 	%rd28, [%rd21+-16];
	ld.global.u64 	%rd29, [%rd50+-16384];
	mad.lo.s64 	%rd30, %rd29, %rd28, %rd27;
	ld.global.u64 	%rd31, [%rd21+-8];
	ld.global.u64 	%rd32, [%rd50+-8192];
	mad.lo.s64 	%rd33, %rd32, %rd31, %rd30;
	ld.global.u64 	%rd34, [%rd21];
	ld.global.u64 	%rd35, [%rd50];
	mad.lo.s64 	%rd36, %rd35, %rd34, %rd33;
	ld.global.u64 	%rd37, [%rd21+8];
	ld.global.u64 	%rd38, [%rd50+8192];
	mad.lo.s64 	%rd39, %rd38, %rd37, %rd36;
	ld.global.u64 	%rd40, [%rd21+16];
	ld.global.u64 	%rd41, [%rd50+16384];
	mad.lo.s64 	%rd42, %rd41, %rd40, %rd39;
	ld.global.u64 	%rd43, [%rd21+24];
	ld.global.u64 	%rd44, [%rd50+24576];
	mad.lo.s64 	%rd52, %rd44, %rd43, %rd42;
	add.s64 	%rd51, %rd51, 64;
	add.s64 	%rd50, %rd50, 65536;
	setp.ne.s64 	%p1, %rd51, 8192;
	@%p1 bra 	$L__BB1_1;
	cvta.to.global.u64 	%rd45, %rd11;
	shl.b64 	%rd46, %rd1, 10;
	add.s64 	%rd47, %rd46, %rd2;
	shl.b64 	%rd48, %rd47, 3;
	add.s64 	%rd49, %rd45, %rd48;
	st.global.u64 	[%rd49], %rd52;
	ret;

}


// ===== COMPILED SASS (sm_100) =====

	.target	sm_100

	.elftype	@"ET_EXEC"


//--------------------- .note.nv.tkinfo           --------------------------
	.section	.note.nv.tkinfo,"",@"SHT_NOTE"
	.sectionflags	@"SHF_NOTE_NV_TKINFO"
	.tkinfo
        /*0018*/ 	.word	0x00000002
        /*0030*/ 	.string	""
        /*0030*/ 	.string	"ptxas"
        /*0030*/ 	.string	"Cuda compilation tools, release 13.0, V13.0.88"
        /*0030*/ 	.string	"Build cuda_13.0.r13.0/compiler.36424714_0"
        /*0030*/ 	.string	"-arch sm_100 -m 64 "



//--------------------- .note.nv.cuinfo           --------------------------
	.section	.note.nv.cuinfo,"",@"SHT_NOTE"
	.sectionflags	@"SHF_NOTE_NV_CUINFO"
        /*0018*/ 	.short	0x0002
        /*001a*/ 	.short	0x0064
        /*001c*/ 	.short	0x0082
	.zero		2


//--------------------- .nv.info                  --------------------------
	.section	.nv.info,"",@"SHT_CUDA_INFO"
	.align	4


	//----- nvinfo : EIATTR_REGCOUNT
	.align		4
        /*0000*/ 	.byte	0x04, 0x2f
        /*0002*/ 	.short	(.L_1 - .L_0)
	.align		4
.L_0:
        /*0004*/ 	.word	index@(_Z7kernel1PmS_S_)
        /*0008*/ 	.word	0x00000020


	//----- nvinfo : EIATTR_FRAME_SIZE
	.align		4
.L_1:
        /*000c*/ 	.byte	0x04, 0x11
        /*000e*/ 	.short	(.L_3 - .L_2)
	.align		4
.L_2:
        /*0010*/ 	.word	index@(_Z7kernel1PmS_S_)
        /*0014*/ 	.word	0x00000000


	//----- nvinfo : EIATTR_REGCOUNT
	.align		4
.L_3:
        /*0018*/ 	.byte	0x04, 0x2f
        /*001a*/ 	.short	(.L_5 - .L_4)
	.align		4
.L_4:
        /*001c*/ 	.word	index@(_Z7kernel2PmS_S_)
        /*0020*/ 	.word	0x00000020


	//----- nvinfo : EIATTR_FRAME_SIZE
	.align		4
.L_5:
        /*0024*/ 	.byte	0x04, 0x11
        /*0026*/ 	.short	(.L_7 - .L_6)
	.align		4
.L_6:
        /*0028*/ 	.word	index@(_Z7kernel2PmS_S_)
        /*002c*/ 	.word	0x00000000


	//----- nvinfo : EIATTR_MIN_STACK_SIZE
	.align		4
.L_7:
        /*0030*/ 	.byte	0x04, 0x12
        /*0032*/ 	.short	(.L_9 - .L_8)
	.align		4
.L_8:
        /*0034*/ 	.word	index@(_Z7kernel2PmS_S_)
        /*0038*/ 	.word	0x00000000


	//----- nvinfo : EIATTR_MIN_STACK_SIZE
	.align		4
.L_9:
        /*003c*/ 	.byte	0x04, 0x12
        /*003e*/ 	.short	(.L_11 - .L_10)
	.align		4
.L_10:
        /*0040*/ 	.word	index@(_Z7kernel1PmS_S_)
        /*0044*/ 	.word	0x00000000
.L_11:


//--------------------- .nv.compat                --------------------------
	.section	.nv.compat,"",@"SHT_CUDA_COMPAT_INFO"
	.align	4
        /*0000*/ 	.byte	0x02, 0x09, 0x00, 0x00, 0x02, 0x02, 0x01, 0x00, 0x02, 0x05, 0x05, 0x00, 0x03, 0x07, 0x01, 0x01
        /*0010*/ 	.byte	0x02, 0x03, 0x00, 0x00, 0x02, 0x06, 0x01, 0x00, 0x04, 0x0b, 0x08, 0x00, 0x09, 0x00, 0x00, 0x00
        /*0020*/ 	.byte	0x00, 0x00, 0x00, 0x00


//--------------------- .nv.info._Z7kernel2PmS_S_ --------------------------
	.section	.nv.info._Z7kernel2PmS_S_,"",@"SHT_CUDA_INFO"
	.sectionflags	@""
	.align	4


	//----- nvinfo : EIATTR_CUDA_API_VERSION
	.align		4
        /*0000*/ 	.byte	0x04, 0x37
        /*0002*/ 	.short	(.L_13 - .L_12)
.L_12:
        /*0004*/ 	.word	0x00000082


	//----- nvinfo : EIATTR_KPARAM_INFO
	.align		4
.L_13:
        /*0008*/ 	.byte	0x04, 0x17
        /*000a*/ 	.short	(.L_15 - .L_14)
.L_14:
        /*000c*/ 	.word	0x00000000
        /*0010*/ 	.short	0x0002
        /*0012*/ 	.short	0x0010
        /*0014*/ 	.byte	0x00, 0xf5, 0x21, 0x00


	//----- nvinfo : EIATTR_KPARAM_INFO
	.align		4
.L_15:
        /*0018*/ 	.byte	0x04, 0x17
        /*001a*/ 	.short	(.L_17 - .L_16)
.L_16:
        /*001c*/ 	.word	0x00000000
        /*0020*/ 	.short	0x0001
        /*0022*/ 	.short	0x0008
        /*0024*/ 	.byte	0x00, 0xf5, 0x21, 0x00


	//----- nvinfo : EIATTR_KPARAM_INFO
	.align		4
.L_17:
        /*0028*/ 	.byte	0x04, 0x17
        /*002a*/ 	.short	(.L_19 - .L_18)
.L_18:
        /*002c*/ 	.word	0x00000000
        /*0030*/ 	.short	0x0000
        /*0032*/ 	.short	0x0000
        /*0034*/ 	.byte	0x00, 0xf5, 0x21, 0x00


	//----- nvinfo : EIATTR_SPARSE_MMA_MASK
	.align		4
.L_19:
        /*0038*/ 	.byte	0x03, 0x50
        /*003a*/ 	.short	0x0000


	//----- nvinfo : EIATTR_MAXREG_COUNT
	.align		4
        /*003c*/ 	.byte	0x03, 0x1b
        /*003e*/ 	.short	0x00ff


	//----- nvinfo : EIATTR_MERCURY_ISA_VERSION
	.align		4
        /*0040*/ 	.byte	0x03, 0x5f
        /*0042*/ 	.short	0x0101


	//----- nvinfo : EIATTR_VRC_CTA_INIT_COUNT
	.align		4
        /*0044*/ 	.byte	0x02, 0x4a
	.zero		1
	.zero		1


	//----- nvinfo : EIATTR_EXIT_INSTR_OFFSETS
	.align		4
        /*0048*/ 	.byte	0x04, 0x1c
        /*004a*/ 	.short	(.L_21 - .L_20)


	//   ....[0]....
.L_20:
        /*004c*/ 	.word	0x00001a70


	//----- nvinfo : EIATTR_CBANK_PARAM_SIZE
	.align		4
.L_21:
        /*0050*/ 	.byte	0x03, 0x19
        /*0052*/ 	.short	0x0018


	//----- nvinfo : EIATTR_PARAM_CBANK
	.align		4
        /*0054*/ 	.byte	0x04, 0x0a
        /*0056*/ 	.short	(.L_23 - .L_22)
	.align		4
.L_22:
        /*0058*/ 	.word	index@(.nv.constant0._Z7kernel2PmS_S_)
        /*005c*/ 	.short	0x0380
        /*005e*/ 	.short	0x0018


	//----- nvinfo : EIATTR_SW_WAR
	.align		4
.L_23:
        /*0060*/ 	.byte	0x04, 0x36
        /*0062*/ 	.short	(.L_25 - .L_24)
.L_24:
        /*0064*/ 	.word	0x00000008
.L_25:


//--------------------- .nv.info._Z7kernel1PmS_S_ --------------------------
	.section	.nv.info._Z7kernel1PmS_S_,"",@"SHT_CUDA_INFO"
	.sectionflags	@""
	.align	4


	//----- nvinfo : EIATTR_CUDA_API_VERSION
	.align		4
        /*0000*/ 	.byte	0x04, 0x37
        /*0002*/ 	.short	(.L_27 - .L_26)
.L_26:
        /*0004*/ 	.word	0x00000082


	//----- nvinfo : EIATTR_KPARAM_INFO
	.align		4
.L_27:
        /*0008*/ 	.byte	0x04, 0x17
        /*000a*/ 	.short	(.L_29 - .L_28)
.L_28:
        /*000c*/ 	.word	0x00000000
        /*0010*/ 	.short	0x0002
        /*0012*/ 	.short	0x0010
        /*0014*/ 	.byte	0x00, 0xf5, 0x21, 0x00


	//----- nvinfo : EIATTR_KPARAM_INFO
	.align		4
.L_29:
        /*0018*/ 	.byte	0x04, 0x17
        /*001a*/ 	.short	(.L_31 - .L_30)
.L_30:
        /*001c*/ 	.word	0x00000000
        /*0020*/ 	.short	0x0001
        /*0022*/ 	.short	0x0008
        /*0024*/ 	.byte	0x00, 0xf5, 0x21, 0x00


	//----- nvinfo : EIATTR_KPARAM_INFO
	.align		4
.L_31:
        /*0028*/ 	.byte	0x04, 0x17
        /*002a*/ 	.short	(.L_33 - .L_32)
.L_32:
        /*002c*/ 	.word	0x00000000
        /*0030*/ 	.short	0x0000
        /*0032*/ 	.short	0x0000
        /*0034*/ 	.byte	0x00, 0xf5, 0x21, 0x00


	//----- nvinfo : EIATTR_SPARSE_MMA_MASK
	.align		4
.L_33:
        /*0038*/ 	.byte	0x03, 0x50
        /*003a*/ 	.short	0x0000


	//----- nvinfo : EIATTR_MAXREG_COUNT
	.align		4
        /*003c*/ 	.byte	0x03, 0x1b
        /*003e*/ 	.short	0x00ff


	//----- nvinfo : EIATTR_MERCURY_ISA_VERSION
	.align		4
        /*0040*/ 	.byte	0x03, 0x5f
        /*0042*/ 	.short	0x0101


	//----- nvinfo : EIATTR_VRC_CTA_INIT_COUNT
	.align		4
        /*0044*/ 	.byte	0x02, 0x4a
	.zero		1
	.zero		1


	//----- nvinfo : EIATTR_EXIT_INSTR_OFFSETS
	.align		4
        /*0048*/ 	.byte	0x04, 0x1c
        /*004a*/ 	.short	(.L_35 - .L_34)


	//   ....[0]....
.L_34:
        /*004c*/ 	.word	0x00001a70


	//----- nvinfo : EIATTR_CBANK_PARAM_SIZE
	.align		4
.L_35:
        /*0050*/ 	.byte	0x03, 0x19
        /*0052*/ 	.short	0x0018


	//----- nvinfo : EIATTR_PARAM_CBANK
	.align		4
        /*0054*/ 	.byte	0x04, 0x0a
        /*0056*/ 	.short	(.L_37 - .L_36)
	.align		4
.L_36:
        /*0058*/ 	.word	index@(.nv.constant0._Z7kernel1PmS_S_)
        /*005c*/ 	.short	0x0380
        /*005e*/ 	.short	0x0018


	//----- nvinfo : EIATTR_SW_WAR
	.align		4
.L_37:
        /*0060*/ 	.byte	0x04, 0x36
        /*0062*/ 	.short	(.L_39 - .L_38)
.L_38:
        /*0064*/ 	.word	0x00000008
.L_39:


//--------------------- .nv.callgraph             --------------------------
	.section	.nv.callgraph,"",@"SHT_CUDA_CALLGRAPH"
	.align	4
	.sectionentsize	8
	.align		4
        /*0000*/ 	.word	0x00000000
	.align		4
        /*0004*/ 	.word	0xffffffff
	.align		4
        /*0008*/ 	.word	0x00000000
	.align		4
        /*000c*/ 	.word	0xfffffffe
	.align		4
        /*0010*/ 	.word	0x00000000
	.align		4
        /*0014*/ 	.word	0xfffffffd
	.align		4
        /*0018*/ 	.word	0x00000000
	.align		4
        /*001c*/ 	.word	0xfffffffc


//--------------------- .text._Z7kernel2PmS_S_    --------------------------
	.section	.text._Z7kernel2PmS_S_,"ax",@progbits
	.align	128
        .global         _Z7kernel2PmS_S_
        .type           _Z7kernel2PmS_S_,@function
        .size           _Z7kernel2PmS_S_,(.L_x_4 - _Z7kernel2PmS_S_)
        .other          _Z7kernel2PmS_S_,@"STO_CUDA_ENTRY STV_DEFAULT"
_Z7kernel2PmS_S_:
.text._Z7kernel2PmS_S_:
[----:B------:R-:W-:Y:S01]  /*0000*/  LDC R1, c[0x0][0x37c] ;  /* 0x0000df00ff017b82 */ /* 0x000fe20000000800 */
[----:B------:R-:W0:Y:S07]  /*0010*/  S2R R7, SR_TID.Y ;  /* 0x0000000000077919 */ /* 0x000e2e0000002200 */
[----:B------:R-:W1:Y:S01]  /*0020*/  LDC R25, c[0x0][0x360] ;  /* 0x0000d800ff197b82 */ /* 0x000e620000000800 */
[----:B------:R-:W-:Y:S01]  /*0030*/  CS2R R18, SRZ ;  /* 0x0000000000127805 */ /* 0x000fe2000001ff00 */
[----:B------:R-:W2:Y:S01]  /*0040*/  LDCU.64 UR6, c[0x0][0x358] ;  /* 0x00006b00ff0677ac */ /* 0x000ea20008000a00 */
[----:B------:R-:W1:Y:S05]  /*0050*/  S2R R6, SR_TID.X ;  /* 0x0000000000067919 */ /* 0x000e6a0000002100 */
[----:B------:R-:W0:Y:S08]  /*0060*/  S2UR UR5, SR_CTAID.Y ;  /* 0x00000000000579c3 */ /* 0x000e300000002600 */
[----:B------:R-:W0:Y:S08]  /*0070*/  LDC R0, c[0x0][0x364] ;  /* 0x0000d900ff007b82 */ /* 0x000e300000000800 */
[----:B------:R-:W3:Y:S08]  /*0080*/  LDC.64 R2, c[0x0][0x388] ;  /* 0x0000e200ff027b82 */ /* 0x000ef00000000a00 */
[----:B------:R-:W1:Y:S08]  /*0090*/  S2UR UR4, SR_CTAID.X ;  /* 0x00000000000479c3 */ /* 0x000e700000002500 */
[----:B------:R-:W4:Y:S01]  /*00a0*/  LDC.64 R4, c[0x0][0x380] ;  /* 0x0000e000ff047b82 */ /* 0x000f220000000a00 */
[----:B0-----:R-:W-:Y:S01]  /*00b0*/  IMAD R0, R0, UR5, R7 ;  /* 0x0000000500007c24 */ /* 0x001fe2000f8e0207 */
[----:B------:R-:W-:-:S03]  /*00c0*/  UMOV UR5, URZ ;  /* 0x000000ff00057c82 */ /* 0x000fc60008000000 */
[----:B---3--:R-:W-:-:S03]  /*00d0*/  IMAD.WIDE.U32 R2, R0, 0x8, R2 ;  /* 0x0000000800027825 */ /* 0x008fc600078e0002 */
[----:B------:R-:W-:Y:S01]  /*00e0*/  IADD3 R7, P0, PT, R2, 0x8000, RZ ;  /* 0x0000800002077810 */ /* 0x000fe20007f1e0ff */
[----:B-1----:R-:W-:-:S03]  /*00f0*/  IMAD R25, R25, UR4, R6 ;  /* 0x0000000419197c24 */ /* 0x002fc6000f8e0206 */
[----:B------:R-:W-:Y:S01]  /*0100*/  IADD3.X R6, PT, PT, RZ, R3, RZ, P0, !PT ;  /* 0x00000003ff067210 */ /* 0x000fe200007fe4ff */
[----:B------:R-:W-:Y:S01]  /*0110*/  UMOV UR4, URZ ;  /* 0x000000ff00047c82 */ /* 0x000fe20008000000 */
[----:B------:R-:W-:Y:S01]  /*0120*/  SHF.R.S32.HI R24, RZ, 0x1f, R25 ;  /* 0x0000001fff187819 */ /* 0x000fe20000011419 */
[----:B--2-4-:R-:W-:-:S07]  /*0130*/  IMAD.WIDE R2, R25, 0x2000, R4 ;  /* 0x0000200019027825 */ /* 0x014fce00078e0204 */
.L_x_0:
[----:B------:R-:W-:Y:S02]  /*0140*/  IADD3 R26, P0, PT, R2, UR4, RZ ;  /* 0x00000004021a7c10 */ /* 0x000fe4000ff1e0ff */
[----:B------:R-:W-:Y:S02]  /*0150*/  MOV R4, R7 ;  /* 0x0000000700047202 */ /* 0x000fe40000000f00 */
[----:B------:R-:W-:Y:S02]  /*0160*/  IADD3.X R27, PT, PT, R3, UR5, RZ, P0, !PT ;  /* 0x00000005031b7c10 */ /* 0x000fe400087fe4ff */
[----:B------:R-:W-:-:S03]  /*0170*/  MOV R5, R6 ;  /* 0x0000000600057202 */ /* 0x000fc60000000f00 */
[----:B------:R-:W2:Y:S04]  /*0180*/  LDG.E.64 R8, desc[UR6][R26.64] ;  /* 0x000000061a087981 */ /* 0x000ea8000c1e1b00 */
[----:B------:R-:W2:Y:S04]  /*0190*/  LDG.E.64 R6, desc[UR6][R4.64+-0x8000] ;  /* 0xff80000604067981 */ /* 0x000ea8000c1e1b00 */
[----:B------:R-:W3:Y:S04]  /*01a0*/  LDG.E.64 R10, desc[UR6][R4.64+-0x6000] ;  /* 0xffa00006040a7981 */ /* 0x000ee8000c1e1b00 */
[----:B------:R-:W3:Y:S04]  /*01b0*/  LDG.E.64 R12, desc[UR6][R26.64+0x8] ;  /* 0x000008061a0c7981 */ /* 0x000ee8000c1e1b00 */
[----:B------:R-:W4:Y:S04]  /*01c0*/  LDG.E.64 R14, desc[UR6][R4.64+-0x4000] ;  /* 0xffc00006040e7981 */ /* 0x000f28000c1e1b00 */
[----:B------:R-:W4:Y:S04]  /*01d0*/  LDG.E.64 R16, desc[UR6][R26.64+0x10] ;  /* 0x000010061a107981 */ /* 0x000f28000c1e1b00 */
[----:B------:R-:W5:Y:S01]  /*01e0*/  LDG.E.64 R22, desc[UR6][R4.64+0x76000] ;  /* 0x0760000604167981 */ /* 0x000f62000c1e1b00 */
[----:B--2---:R-:W-:-:S02]  /*01f0*/  IMAD R7, R7, R8, RZ ;  /* 0x0000000807077224 */ /* 0x004fc400078e02ff */
[----:B------:R-:W-:-:S04]  /*0200*/  IMAD.WIDE.U32 R18, R8, R6, R18 ;  /* 0x0000000608127225 */ /* 0x000fc800078e0012 */
[----:B------:R-:W-:Y:S02]  /*0210*/  IMAD R21, R9, R6, R7 ;  /* 0x0000000609157224 */ /* 0x000fe400078e0207 */
[----:B------:R-:W2:Y:S04]  /*0220*/  LDG.E.64 R6, desc[UR6][R4.64+-0x2000] ;  /* 0xffe0000604067981 */ /* 0x000ea8000c1e1b00 */
[----:B------:R-:W2:Y:S01]  /*0230*/  LDG.E.64 R8, desc[UR6][R26.64+0x18] ;  /* 0x000018061a087981 */ /* 0x000ea2000c1e1b00 */
[----:B------:R-:W-:Y:S01]  /*0240*/  IADD3 R21, PT, PT, R19, R21, RZ ;  /* 0x0000001513157210 */ /* 0x000fe20007ffe0ff */
[----:B---3--:R-:W-:Y:S01]  /*0250*/  IMAD R11, R11, R12, RZ ;  /* 0x0000000c0b0b7224 */ /* 0x008fe200078e02ff */
[----:B------:R-:W-:-:S03]  /*0260*/  MOV R20, R18 ;  /* 0x0000001200147202 */ /* 0x000fc60000000f00 */
[-C--:B------:R-:W-:Y:S02]  /*0270*/  IMAD R18, R13, R10.reuse, R11 ;  /* 0x0000000a0d127224 */ /* 0x080fe400078e020b */
[----:B------:R-:W-:Y:S02]  /*0280*/  IMAD.WIDE.U32 R20, R12, R10, R20 ;  /* 0x0000000a0c147225 */ /* 0x000fe400078e0014 */
[----:B------:R-:W3:Y:S04]  /*0290*/  LDG.E.64 R10, desc[UR6][R4.64] ;  /* 0x00000006040a7981 */ /* 0x000ee8000c1e1b00 */
[----:B------:R-:W3:Y:S01]  /*02a0*/  LDG.E.64 R12, desc[UR6][R26.64+0x20] ;  /* 0x000020061a0c7981 */ /* 0x000ee2000c1e1b00 */
[----:B------:R-:W-:Y:S01]  /*02b0*/  IADD3 R21, PT, PT, R21, R18, RZ ;  /* 0x0000001215157210 */ /* 0x000fe20007ffe0ff */
[----:B----4-:R-:W-:-:S04]  /*02c0*/  IMAD R15, R15, R16, RZ ;  /* 0x000000100f0f7224 */ /* 0x010fc800078e02ff */
[-C--:B------:R-:W-:Y:S02]  /*02d0*/  IMAD R18, R17, R14.reuse, R15 ;  /* 0x0000000e11127224 */ /* 0x080fe400078e020f */
[----:B------:R-:W-:Y:S02]  /*02e0*/  IMAD.WIDE.U32 R20, R16, R14, R20 ;  /* 0x0000000e10147225 */ /* 0x000fe400078e0014 */
[----:B------:R-:W4:Y:S04]  /*02f0*/  LDG.E.64 R14, desc[UR6][R4.64+0x2000] ;  /* 0x00200006040e7981 */ /* 0x000f28000c1e1b00 */
[----:B------:R-:W4:Y:S01]  /*0300*/  LDG.E.64 R16, desc[UR6][R26.64+0x28] ;  /* 0x000028061a107981 */ /* 0x000f22000c1e1b00 */
[----:B------:R-:W-:Y:S01]  /*0310*/  IADD3 R21, PT, PT, R21, R18, RZ ;  /* 0x0000001215157210 */ /* 0x000fe20007ffe0ff */
[----:B--2---:R-:W-:-:S02]  /*0320*/  IMAD R7, R7, R8, RZ ;  /* 0x0000000807077224 */ /* 0x004fc400078e02ff */
[----:B------:R-:W-:-:S04]  /*0330*/  IMAD.WIDE.U32 R20, R8, R6, R20 ;  /* 0x0000000608147225 */ /* 0x000fc800078e0014 */
[----:B------:R-:W-:Y:S02]  /*0340*/  IMAD R18, R9, R6, R7 ;  /* 0x0000000609127224 */ /* 0x000fe400078e0207 */
[----:B------:R-:W2:Y:S04]  /*0350*/  LDG.E.64 R6, desc[UR6][R4.64+0x4000] ;  /* 0x0040000604067981 */ /* 0x000ea8000c1e1b00 */
[----:B------:R-:W2:Y:S01]  /*0360*/  LDG.E.64 R8, desc[UR6][R26.64+0x30] ;  /* 0x000030061a087981 */ /* 0x000ea2000c1e1b00 */
[----:B------:R-:W-:Y:S01]  /*0370*/  IADD3 R21, PT, PT, R21, R18, RZ ;  /* 0x0000001215157210 */ /* 0x000fe20007ffe0ff */
[----:B---3--:R-:W-:-:S04]  /*0380*/  IMAD R11, R11, R12, RZ ;  /* 0x0000000c0b0b7224 */ /* 0x008fc800078e02ff */
        /* <DEDUP_REMOVED lines=329> */
[----:B----4-:R-:W-:Y:S01]  /*1820*/  IMAD R29, R15, R16, RZ ;  /* 0x000000100f1d7224 */ /* 0x010fe200078e02ff */
[----:B------:R-:W-:-:S02]  /*1830*/  MOV R18, R20 ;  /* 0x0000001400127202 */ /* 0x000fc40000000f00 */
[----:B------:R-:W5:Y:S01]  /*1840*/  LDG.E.64 R20, desc[UR6][R26.64+0x1f8] ;  /* 0x0001f8061a147981 */ /* 0x000f62000c1e1b00 */
[-C--:B------:R-:W-:Y:S02]  /*1850*/  IMAD R29, R17, R14.reuse, R29 ;  /* 0x0000000e111d7224 */ /* 0x080fe400078e021d */
[----:B------:R-:W-:Y:S02]  /*1860*/  IMAD.WIDE.U32 R14, R16, R14, R18 ;  /* 0x0000000e100e7225 */ /* 0x000fe400078e0012 */
[----:B------:R-:W4:Y:S04]  /*1870*/  LDG.E.64 R16, desc[UR6][R4.64+0x74000] ;  /* 0x0740000604107981 */ /* 0x000f28000c1e1b00 */
[----:B------:R-:W4:Y:S01]  /*1880*/  LDG.E.64 R18, desc[UR6][R26.64+0x1f0] ;  /* 0x0001f0061a127981 */ /* 0x000f22000c1e1b00 */
[----:B------:R-:W-:Y:S01]  /*1890*/  IADD3 R15, PT, PT, R15, R29, RZ ;  /* 0x0000001d0f0f7210 */ /* 0x000fe20007ffe0ff */
[----:B------:R-:W-:-:S04]  /*18a0*/  UIADD3 UR4, UP0, UPT, UR4, 0x200, URZ ;  /* 0x0000020004047890 */ /* 0x000fc8000ff1e0ff */
[----:B------:R-:W-:Y:S02]  /*18b0*/  UIADD3.X UR5, UPT, UPT, URZ, UR5, URZ, UP0, !UPT ;  /* 0x00000005ff057290 */ /* 0x000fe400087fe4ff */
[----:B------:R-:W-:-:S04]  /*18c0*/  UISETP.NE.U32.AND UP0, UPT, UR4, 0x2000, UPT ;  /* 0x000020000400788c */ /* 0x000fc8000bf05070 */
[----:B------:R-:W-:Y:S01]  /*18d0*/  UISETP.NE.AND.EX UP0, UPT, UR5, URZ, UPT, UP0 ;  /* 0x000000ff0500728c */ /* 0x000fe2000bf05300 */
[----:B--2---:R-:W-:-:S04]  /*18e0*/  IMAD R7, R7, R8, RZ ;  /* 0x0000000807077224 */ /* 0x004fc800078e02ff */
[-C--:B------:R-:W-:Y:S02]  /*18f0*/  IMAD R9, R9, R6.reuse, R7 ;  /* 0x0000000609097224 */ /* 0x080fe400078e0207 */
[----:B------:R-:W-:-:S05]  /*1900*/  IMAD.WIDE.U32 R6, R8, R6, R14 ;  /* 0x0000000608067225 */ /* 0x000fca00078e000e */
[----:B------:R-:W-:Y:S01]  /*1910*/  IADD3 R7, PT, PT, R7, R9, RZ ;  /* 0x0000000907077210 */ /* 0x000fe20007ffe0ff */
[----:B---3--:R-:W-:-:S04]  /*1920*/  IMAD R9, R11, R12, RZ ;  /* 0x0000000c0b097224 */ /* 0x008fc800078e02ff */
[-C--:B------:R-:W-:Y:S02]  /*1930*/  IMAD R9, R13, R10.reuse, R9 ;  /* 0x0000000a0d097224 */ /* 0x080fe400078e0209 */
[----:B------:R-:W-:-:S05]  /*1940*/  IMAD.WIDE.U32 R10, R12, R10, R6 ;  /* 0x0000000a0c0a7225 */ /* 0x000fca00078e0006 */
[----:B------:R-:W-:Y:S01]  /*1950*/  IADD3 R11, PT, PT, R11, R9, RZ ;  /* 0x000000090b0b7210 */ /* 0x000fe20007ffe0ff */
[----:B----4-:R-:W-:-:S04]  /*1960*/  IMAD R7, R17, R18, RZ ;  /* 0x0000001211077224 */ /* 0x010fc800078e02ff */
[-C--:B------:R-:W-:Y:S02]  /*1970*/  IMAD R7, R19, R16.reuse, R7 ;  /* 0x0000001013077224 */ /* 0x080fe400078e0207 */
[----:B------:R-:W-:-:S05]  /*1980*/  IMAD.WIDE.U32 R16, R18, R16, R10 ;  /* 0x0000001012107225 */ /* 0x000fca00078e000a */
[----:B------:R-:W-:Y:S01]  /*1990*/  IADD3 R17, PT, PT, R17, R7, RZ ;  /* 0x0000000711117210 */ /* 0x000fe20007ffe0ff */
[----:B-----5:R-:W-:-:S04]  /*19a0*/  IMAD R7, R23, R20, RZ ;  /* 0x0000001417077224 */ /* 0x020fc800078e02ff */
[-C--:B------:R-:W-:Y:S01]  /*19b0*/  IMAD R9, R21, R22.reuse, R7 ;  /* 0x0000001615097224 */ /* 0x080fe200078e0207 */
[----:B------:R-:W-:Y:S01]  /*19c0*/  IADD3 R7, P0, PT, R4, 0x80000, RZ ;  /* 0x0008000004077810 */ /* 0x000fe20007f1e0ff */
[----:B------:R-:W-:-:S03]  /*19d0*/  IMAD.WIDE.U32 R18, R20, R22, R16 ;  /* 0x0000001614127225 */ /* 0x000fc600078e0010 */
[----:B------:R-:W-:Y:S02]  /*19e0*/  IADD3.X R6, PT, PT, RZ, R5, RZ, P0, !PT ;  /* 0x00000005ff067210 */ /* 0x000fe400007fe4ff */
[----:B------:R-:W-:Y:S01]  /*19f0*/  IADD3 R19, PT, PT, R19, R9, RZ ;  /* 0x0000000913137210 */ /* 0x000fe20007ffe0ff */
[----:B------:R-:W-:Y:S06]  /*1a00*/  BRA.U UP0, `(.L_x_0) ;  /* 0xffffffe500cc7547 */ /* 0x000fec000b83ffff */
[----:B------:R-:W0:Y:S01]  /*1a10*/  LDCU.64 UR4, c[0x0][0x390] ;  /* 0x00007200ff0477ac */ /* 0x000e220008000a00 */
[----:B------:R-:W-:-:S04]  /*1a20*/  LEA R0, P0, R25, R0, 0xa ;  /* 0x0000000019007211 */ /* 0x000fc800078050ff */
[----:B------:R-:W-:Y:S02]  /*1a30*/  LEA.HI.X R25, R25, RZ, R24, 0xa, P0 ;  /* 0x000000ff19197211 */ /* 0x000fe400000f5418 */
[----:B0-----:R-:W-:-:S04]  /*1a40*/  LEA R2, P0, R0, UR4, 0x3 ;  /* 0x0000000400027c11 */ /* 0x001fc8000f8018ff */
[----:B------:R-:W-:-:S05]  /*1a50*/  LEA.HI.X R3, R0, UR5, R25, 0x3, P0 ;  /* 0x0000000500037c11 */ /* 0x000fca00080f1c19 */
[----:B------:R-:W-:Y:S01]  /*1a60*/  STG.E.64 desc[UR6][R2.64], R18 ;  /* 0x0000001202007986 */ /* 0x000fe2000c101b06 */
[----:B------:R-:W-:Y:S05]  /*1a70*/  EXIT ;  /* 0x000000000000794d */ /* 0x000fea0003800000 */
.L_x_1:
[----:B------:R-:W-:-:S00]  /*1a80*/  BRA `(.L_x_1) ;  /* 0xfffffffc00fc7947 */ /* 0x000fc0000383ffff */
[----:B------:R-:W-:-:S00]  /*1a90*/  NOP ;  /* 0x0000000000007918 */ /* 0x000fc00000000000 */
        /* <DEDUP_REMOVED lines=14> */
.L_x_4:


//--------------------- .text._Z7kernel1PmS_S_    --------------------------
	.section	.text._Z7kernel1PmS_S_,"ax",@progbits
	.align	128
        .global         _Z7kernel1PmS_S_
        .type           _Z7kernel1PmS_S_,@function
        .size           _Z7kernel1PmS_S_,(.L_x_5 - _Z7kernel1PmS_S_)
        .other          _Z7kernel1PmS_S_,@"STO_CUDA_ENTRY STV_DEFAULT"
_Z7kernel1PmS_S_:
.text._Z7kernel1PmS_S_:
        /* <DEDUP_REMOVED lines=20> */
.L_x_2:
        /* <DEDUP_REMOVED lines=404> */
.L_x_3:
        /* <DEDUP_REMOVED lines=16> */
.L_x_5:


//--------------------- .nv.shared.reserved.0     --------------------------
	.section	.nv.shared.reserved.0,"aw",@nobits
	.weak		__nv_reservedSMEM_offset_0_alias
	.size		__nv_reservedSMEM_offset_0_alias, 0, 64
	.other		__nv_reservedSMEM_offset_0_alias,@"STO_CUDA_RESERVED_SHARED STV_DEFAULT"
__nv_reservedSMEM_offset_0_alias:
	.zero		0
	.zero		64


//--------------------- .nv.constant0._Z7kernel2PmS_S_ --------------------------
	.section	.nv.constant0._Z7kernel2PmS_S_,"a",@progbits
	.sectionflags	@""
	.align	4
.nv.constant0._Z7kernel2PmS_S_:
	.zero		920


//--------------------- .nv.constant0._Z7kernel1PmS_S_ --------------------------
	.section	.nv.constant0._Z7kernel1PmS_S_,"a",@progbits
	.sectionflags	@""
	.align	4
.nv.constant0._Z7kernel1PmS_S_:
	.zero		920


//--------------------- SYMBOLS --------------------------

	.type		.nv.reservedSmem.offset0,@object
	.size		.nv.reservedSmem.offset0,0x4
